//
// Generated by NVIDIA NVVM Compiler
//
// Compiler Build ID: CL-36424714
// Cuda compilation tools, release 13.0, V13.0.88
// Based on NVVM 20.0.0
//

.version 9.0
.target sm_100
.address_size 64

	// .globl	_Z10nullKernelPi

.visible .entry _Z10nullKernelPi(
	.param .u64 .ptr .align 1 _Z10nullKernelPi_param_0
)
{
	.reg .b32 	%r<2>;
	.reg .b64 	%rd<5>;

	ld.param.u64 	%rd1, [_Z10nullKernelPi_param_0];
	cvta.to.global.u64 	%rd2, %rd1;
	mov.u32 	%r1, %tid.x;
	mul.wide.u32 	%rd3, %r1, 4;
	add.s64 	%rd4, %rd2, %rd3;
	st.global.u32 	[%rd4], %r1;
	ret;

}


// ===== COMPILED SASS (sm_100) =====

	.target	sm_100

	.elftype	@"ET_EXEC"


//--------------------- .note.nv.tkinfo           --------------------------
	.section	.note.nv.tkinfo,"",@"SHT_NOTE"
	.sectionflags	@"SHF_NOTE_NV_TKINFO"
	.tkinfo
        /*0018*/ 	.word	0x00000002
        /*0030*/ 	.string	""
        /*0030*/ 	.string	"ptxas"
        /*0030*/ 	.string	"Cuda compilation tools, release 13.0, V13.0.88"
        /*0030*/ 	.string	"Build cuda_13.0.r13.0/compiler.36424714_0"
        /*0030*/ 	.string	"-arch sm_100 -m 64 "



//--------------------- .note.nv.cuinfo           --------------------------
	.section	.note.nv.cuinfo,"",@"SHT_NOTE"
	.sectionflags	@"SHF_NOTE_NV_CUINFO"
        /*0018*/ 	.short	0x0002
        /*001a*/ 	.short	0x0064
        /*001c*/ 	.short	0x0082
	.zero		2


//--------------------- .nv.info                  --------------------------
	.section	.nv.info,"",@"SHT_CUDA_INFO"
	.align	4


	//----- nvinfo : EIATTR_REGCOUNT
	.align		4
        /*0000*/ 	.byte	0x04, 0x2f
        /*0002*/ 	.short	(.L_1 - .L_0)
	.align		4
.L_0:
        /*0004*/ 	.word	index@(_Z10nullKernelPi)
        /*0008*/ 	.word	0x00000008


	//----- nvinfo : EIATTR_FRAME_SIZE
	.align		4
.L_1:
        /*000c*/ 	.byte	0x04, 0x11
        /*000e*/ 	.short	(.L_3 - .L_2)
	.align		4
.L_2:
        /*0010*/ 	.word	index@(_Z10nullKernelPi)
        /*0014*/ 	.word	0x00000000


	//----- nvinfo : EIATTR_MIN_STACK_SIZE
	.align		4
.L_3:
        /*0018*/ 	.byte	0x04, 0x12
        /*001a*/ 	.short	(.L_5 - .L_4)
	.align		4
.L_4:
        /*001c*/ 	.word	index@(_Z10nullKernelPi)
        /*0020*/ 	.word	0x00000000
.L_5:


//--------------------- .nv.compat                --------------------------
	.section	.nv.compat,"",@"SHT_CUDA_COMPAT_INFO"
	.align	4
        /*0000*/ 	.byte	0x02, 0x09, 0x00, 0x00, 0x02, 0x02, 0x01, 0x00, 0x02, 0x05, 0x05, 0x00, 0x03, 0x07, 0x01, 0x01
        /*0010*/ 	.byte	0x02, 0x03, 0x00, 0x00, 0x02, 0x06, 0x01, 0x00, 0x04, 0x0b, 0x08, 0x00, 0x09, 0x00, 0x00, 0x00
        /*0020*/ 	.byte	0x00, 0x00, 0x00, 0x00


//--------------------- .nv.info._Z10nullKernelPi --------------------------
	.section	.nv.info._Z10nullKernelPi,"",@"SHT_CUDA_INFO"
	.sectionflags	@""
	.align	4


	//----- nvinfo : EIATTR_CUDA_API_VERSION
	.align		4
        /*0000*/ 	.byte	0x04, 0x37
        /*0002*/ 	.short	(.L_7 - .L_6)
.L_6:
        /*0004*/ 	.word	0x00000082


	//----- nvinfo : EIATTR_KPARAM_INFO
	.align		4
.L_7:
        /*0008*/ 	.byte	0x04, 0x17
        /*000a*/ 	.short	(.L_9 - .L_8)
.L_8:
        /*000c*/ 	.word	0x00000000
        /*0010*/ 	.short	0x0000
        /*0012*/ 	.short	0x0000
        /*0014*/ 	.byte	0x00, 0xf5, 0x21, 0x00


	//----- nvinfo : EIATTR_SPARSE_MMA_MASK
	.align		4
.L_9:
        /*0018*/ 	.byte	0x03, 0x50
        /*001a*/ 	.short	0x0000


	//----- nvinfo : EIATTR_MAXREG_COUNT
	.align		4
        /*001c*/ 	.byte	0x03, 0x1b
        /*001e*/ 	.short	0x00ff


	//----- nvinfo : EIATTR_MERCURY_ISA_VERSION
	.align		4
        /*0020*/ 	.byte	0x03, 0x5f
        /*0022*/ 	.short	0x0101


	//----- nvinfo : EIATTR_VRC_CTA_INIT_COUNT
	.align		4
        /*0024*/ 	.byte	0x02, 0x4a
	.zero		1
	.zero		1


	//----- nvinfo : EIATTR_EXIT_INSTR_OFFSETS
	.align		4
        /*0028*/ 	.byte	0x04, 0x1c
        /*002a*/ 	.short	(.L_11 - .L_10)


	//   ....[0]....
.L_10:
        /*002c*/ 	.word	0x00000060


	//----- nvinfo : EIATTR_CBANK_PARAM_SIZE
	.align		4
.L_11:
        /*0030*/ 	.byte	0x03, 0x19
        /*0032*/ 	.short	0x0008


	//----- nvinfo : EIATTR_PARAM_CBANK
	.align		4
        /*0034*/ 	.byte	0x04, 0x0a
        /*0036*/ 	.short	(.L_13 - .L_12)
	.align		4
.L_12:
        /*0038*/ 	.word	index@(.nv.constant0._Z10nullKernelPi)
        /*003c*/ 	.short	0x0380
        /*003e*/ 	.short	0x0008


	//----- nvinfo : EIATTR_SW_WAR
	.align		4
.L_13:
        /*0040*/ 	.byte	0x04, 0x36
        /*0042*/ 	.short	(.L_15 - .L_14)
.L_14:
        /*0044*/ 	.word	0x00000008
.L_15:


//--------------------- .nv.callgraph             --------------------------
	.section	.nv.callgraph,"",@"SHT_CUDA_CALLGRAPH"
	.align	4
	.sectionentsize	8
	.align		4
        /*0000*/ 	.word	0x00000000
	.align		4
        /*0004*/ 	.word	0xffffffff
	.align		4
        /*0008*/ 	.word	0x00000000
	.align		4
        /*000c*/ 	.word	0xfffffffe
	.align		4
        /*0010*/ 	.word	0x00000000
	.align		4
        /*0014*/ 	.word	0xfffffffd
	.align		4
        /*0018*/ 	.word	0x00000000
	.align		4
        /*001c*/ 	.word	0xfffffffc


//--------------------- .text._Z10nullKernelPi    --------------------------
	.section	.text._Z10nullKernelPi,"ax",@progbits
	.align	128
        .global         _Z10nullKernelPi
        .type           _Z10nullKernelPi,@function
        .size           _Z10nullKernelPi,(.L_x_1 - _Z10nullKernelPi)
        .other          _Z10nullKernelPi,@"STO_CUDA_ENTRY STV_DEFAULT"
_Z10nullKernelPi:
.text._Z10nullKernelPi:
[----:B------:R-:W-:Y:S01]  /*0000*/  LDC R1, c[0x0][0x37c] ;  /* 0x0000df00ff017b82 */ /* 0x000fe20000000800 */
[----:B------:R-:W0:Y:S07]  /*0010*/  S2R R5, SR_TID.X ;  /* 0x0000000000057919 */ /* 0x000e2e0000002100 */
[----:B------:R-:W0:Y:S01]  /*0020*/  LDC.64 R2, c[0x0][0x380] ;  /* 0x0000e000ff027b82 */ /* 0x000e220000000a00 */
[----:B------:R-:W1:Y:S01]  /*0030*/  LDCU.64 UR4, c[0x0][0x358] ;  /* 0x00006b00ff0477ac */ /* 0x000e620008000a00 */
[----:B0-----:R-:W-:-:S05]  /*0040*/  IMAD.WIDE.U32 R2, R5, 0x4, R2 ;  /* 0x0000000405027825 */ /* 0x001fca00078e0002 */
[----:B-1----:R-:W-:Y:S01]  /*0050*/  STG.E desc[UR4][R2.64], R5 ;  /* 0x0000000502007986 */ /* 0x002fe2000c101904 */
[----:B------:R-:W-:Y:S05]  /*0060*/  EXIT ;  /* 0x000000000000794d */ /* 0x000fea0003800000 */
.L_x_0:
[----:B------:R-:W-:-:S00]  /*0070*/  BRA `(.L_x_0) ;  /* 0xfffffffc00fc7947 */ /* 0x000fc0000383ffff */
[----:B------:R-:W-:-:S00]  /*0080*/  NOP ;  /* 0x0000000000007918 */ /* 0x000fc00000000000 */
[----:B------:R-:W-:-:S00]  /*0090*/  NOP ;  /* 0x0000000000007918 */ /* 0x000fc00000000000 */
[----:B------:R-:W-:-:S00]  /*00a0*/  NOP ;  /* 0x0000000000007918 */ /* 0x000fc00000000000 */
[----:B------:R-:W-:-:S00]  /*00b0*/  NOP ;  /* 0x0000000000007918 */ /* 0x000fc00000000000 */
[----:B------:R-:W-:-:S00]  /*00c0*/  NOP ;  /* 0x0000000000007918 */ /* 0x000fc00000000000 */
[----:B------:R-:W-:-:S00]  /*00d0*/  NOP ;  /* 0x0000000000007918 */ /* 0x000fc00000000000 */
[----:B------:R-:W-:-:S00]  /*00e0*/  NOP ;  /* 0x0000000000007918 */ /* 0x000fc00000000000 */
[----:B------:R-:W-:-:S00]  /*00f0*/  NOP ;  /* 0x0000000000007918 */ /* 0x000fc00000000000 */
.L_x_1:


//--------------------- .nv.shared.reserved.0     --------------------------
	.section	.nv.shared.reserved.0,"aw",@nobits
	.weak		__nv_reservedSMEM_offset_0_alias
	.size		__nv_reservedSMEM_offset_0_alias, 0, 64
	.other		__nv_reservedSMEM_offset_0_alias,@"STO_CUDA_RESERVED_SHARED STV_DEFAULT"
__nv_reservedSMEM_offset_0_alias:
	.zero		0
	.zero		64


//--------------------- .nv.constant0._Z10nullKernelPi --------------------------
	.section	.nv.constant0._Z10nullKernelPi,"a",@progbits
	.sectionflags	@""
	.align	4
.nv.constant0._Z10nullKernelPi:
	.zero		904


//--------------------- SYMBOLS --------------------------

	.type		.nv.reservedSmem.offset0,@object
	.size		.nv.reservedSmem.offset0,0x4
